//
// Generated by NVIDIA NVVM Compiler
//
// Compiler Build ID: CL-36424714
// Cuda compilation tools, release 13.0, V13.0.88
// Based on NVVM 20.0.0
//

.version 9.0
.target sm_100
.address_size 64

	// .globl	_Z27firstAddGlobalLoadReductionPiS_i
.extern .shared .align 16 .b8 subArr[];

.visible .entry _Z27firstAddGlobalLoadReductionPiS_i(
	.param .u64 .ptr .align 1 _Z27firstAddGlobalLoadReductionPiS_i_param_0,
	.param .u64 .ptr .align 1 _Z27firstAddGlobalLoadReductionPiS_i_param_1,
	.param .u32 _Z27firstAddGlobalLoadReductionPiS_i_param_2
)
{
	.reg .pred 	%p<5>;
	.reg .b32 	%r<23>;
	.reg .b64 	%rd<11>;

	ld.param.u64 	%rd2, [_Z27firstAddGlobalLoadReductionPiS_i_param_0];
	ld.param.u64 	%rd1, [_Z27firstAddGlobalLoadReductionPiS_i_param_1];
	cvta.to.global.u64 	%rd3, %rd2;
	mov.u32 	%r1, %tid.x;
	mov.u32 	%r2, %ctaid.x;
	mov.u32 	%r22, %ntid.x;
	mul.lo.s32 	%r7, %r22, %r2;
	shl.b32 	%r8, %r7, 1;
	add.s32 	%r9, %r8, %r1;
	mul.wide.u32 	%rd4, %r9, 4;
	add.s64 	%rd5, %rd3, %rd4;
	ld.global.u32 	%r10, [%rd5];
	add.s32 	%r11, %r9, %r22;
	mul.wide.u32 	%rd6, %r11, 4;
	add.s64 	%rd7, %rd3, %rd6;
	ld.global.u32 	%r12, [%rd7];
	add.s32 	%r13, %r12, %r10;
	shl.b32 	%r14, %r1, 2;
	mov.u32 	%r15, subArr;
	add.s32 	%r4, %r15, %r14;
	st.shared.u32 	[%r4], %r13;
	bar.sync 	0;
	setp.lt.u32 	%p1, %r22, 2;
	@%p1 bra 	$L__BB0_4;
$L__BB0_1:
	shr.u32 	%r6, %r22, 1;
	setp.ge.u32 	%p2, %r1, %r6;
	@%p2 bra 	$L__BB0_3;
	shl.b32 	%r16, %r6, 2;
	add.s32 	%r17, %r4, %r16;
	ld.shared.u32 	%r18, [%r17];
	ld.shared.u32 	%r19, [%r4];
	add.s32 	%r20, %r19, %r18;
	st.shared.u32 	[%r4], %r20;
$L__BB0_3:
	bar.sync 	0;
	setp.gt.u32 	%p3, %r22, 3;
	mov.u32 	%r22, %r6;
	@%p3 bra 	$L__BB0_1;
$L__BB0_4:
	setp.ne.s32 	%p4, %r1, 0;
	@%p4 bra 	$L__BB0_6;
	ld.shared.u32 	%r21, [subArr];
	cvta.to.global.u64 	%rd8, %rd1;
	mul.wide.u32 	%rd9, %r2, 4;
	add.s64 	%rd10, %rd8, %rd9;
	st.global.u32 	[%rd10], %r21;
$L__BB0_6:
	ret;

}


// ===== COMPILED SASS (sm_100) =====

	.target	sm_100

	.elftype	@"ET_EXEC"


//--------------------- .note.nv.tkinfo           --------------------------
	.section	.note.nv.tkinfo,"",@"SHT_NOTE"
	.sectionflags	@"SHF_NOTE_NV_TKINFO"
	.tkinfo
        /*0018*/ 	.word	0x00000002
        /*0030*/ 	.string	""
        /*0030*/ 	.string	"ptxas"
        /*0030*/ 	.string	"Cuda compilation tools, release 13.0, V13.0.88"
        /*0030*/ 	.string	"Build cuda_13.0.r13.0/compiler.36424714_0"
        /*0030*/ 	.string	"-arch sm_100 -m 64 "



//--------------------- .note.nv.cuinfo           --------------------------
	.section	.note.nv.cuinfo,"",@"SHT_NOTE"
	.sectionflags	@"SHF_NOTE_NV_CUINFO"
        /*0018*/ 	.short	0x0002
        /*001a*/ 	.short	0x0064
        /*001c*/ 	.short	0x0082
	.zero		2


//--------------------- .nv.info                  --------------------------
	.section	.nv.info,"",@"SHT_CUDA_INFO"
	.align	4


	//----- nvinfo : EIATTR_REGCOUNT
	.align		4
        /*0000*/ 	.byte	0x04, 0x2f
        /*0002*/ 	.short	(.L_1 - .L_0)
	.align		4
.L_0:
        /*0004*/ 	.word	index@(_Z27firstAddGlobalLoadReductionPiS_i)
        /*0008*/ 	.word	0x0000000e


	//----- nvinfo : EIATTR_FRAME_SIZE
	.align		4
.L_1:
        /*000c*/ 	.byte	0x04, 0x11
        /*000e*/ 	.short	(.L_3 - .L_2)
	.align		4
.L_2:
        /*0010*/ 	.word	index@(_Z27firstAddGlobalLoadReductionPiS_i)
        /*0014*/ 	.word	0x00000000


	//----- nvinfo : EIATTR_MIN_STACK_SIZE
	.align		4
.L_3:
        /*0018*/ 	.byte	0x04, 0x12
        /*001a*/ 	.short	(.L_5 - .L_4)
	.align		4
.L_4:
        /*001c*/ 	.word	index@(_Z27firstAddGlobalLoadReductionPiS_i)
        /*0020*/ 	.word	0x00000000
.L_5:


//--------------------- .nv.compat                --------------------------
	.section	.nv.compat,"",@"SHT_CUDA_COMPAT_INFO"
	.align	4
        /*0000*/ 	.byte	0x02, 0x09, 0x00, 0x00, 0x02, 0x02, 0x01, 0x00, 0x02, 0x05, 0x05, 0x00, 0x03, 0x07, 0x01, 0x01
        /*0010*/ 	.byte	0x02, 0x03, 0x00, 0x00, 0x02, 0x06, 0x01, 0x00, 0x04, 0x0b, 0x08, 0x00, 0x09, 0x00, 0x00, 0x00
        /*0020*/ 	.byte	0x00, 0x00, 0x00, 0x00


//--------------------- .nv.info._Z27firstAddGlobalLoadReductionPiS_i --------------------------
	.section	.nv.info._Z27firstAddGlobalLoadReductionPiS_i,"",@"SHT_CUDA_INFO"
	.sectionflags	@""
	.align	4


	//----- nvinfo : EIATTR_CUDA_API_VERSION
	.align		4
        /*0000*/ 	.byte	0x04, 0x37
        /*0002*/ 	.short	(.L_7 - .L_6)
.L_6:
        /*0004*/ 	.word	0x00000082


	//----- nvinfo : EIATTR_KPARAM_INFO
	.align		4
.L_7:
        /*0008*/ 	.byte	0x04, 0x17
        /*000a*/ 	.short	(.L_9 - .L_8)
.L_8:
        /*000c*/ 	.word	0x00000000
        /*0010*/ 	.short	0x0002
        /*0012*/ 	.short	0x0010
        /*0014*/ 	.byte	0x00, 0xf0, 0x11, 0x00


	//----- nvinfo : EIATTR_KPARAM_INFO
	.align		4
.L_9:
        /*0018*/ 	.byte	0x04, 0x17
        /*001a*/ 	.short	(.L_11 - .L_10)
.L_10:
        /*001c*/ 	.word	0x00000000
        /*0020*/ 	.short	0x0001
        /*0022*/ 	.short	0x0008
        /*0024*/ 	.byte	0x00, 0xf5, 0x21, 0x00


	//----- nvinfo : EIATTR_KPARAM_INFO
	.align		4
.L_11:
        /*0028*/ 	.byte	0x04, 0x17
        /*002a*/ 	.short	(.L_13 - .L_12)
.L_12:
        /*002c*/ 	.word	0x00000000
        /*0030*/ 	.short	0x0000
        /*0032*/ 	.short	0x0000
        /*0034*/ 	.byte	0x00, 0xf5, 0x21, 0x00


	//----- nvinfo : EIATTR_SPARSE_MMA_MASK
	.align		4
.L_13:
        /*0038*/ 	.byte	0x03, 0x50
        /*003a*/ 	.short	0x0000


	//----- nvinfo : EIATTR_MAXREG_COUNT
	.align		4
        /*003c*/ 	.byte	0x03, 0x1b
        /*003e*/ 	.short	0x00ff


	//----- nvinfo : EIATTR_NUM_BARRIERS
	.align		4
        /*0040*/ 	.byte	0x02, 0x4c
        /*0042*/ 	.byte	0x01
	.zero		1


	//----- nvinfo : EIATTR_MERCURY_ISA_VERSION
	.align		4
        /*0044*/ 	.byte	0x03, 0x5f
        /*0046*/ 	.short	0x0101


	//----- nvinfo : EIATTR_VRC_CTA_INIT_COUNT
	.align		4
        /*0048*/ 	.byte	0x02, 0x4a
	.zero		1
	.zero		1


	//----- nvinfo : EIATTR_EXIT_INSTR_OFFSETS
	.align		4
        /*004c*/ 	.byte	0x04, 0x1c
        /*004e*/ 	.short	(.L_15 - .L_14)


	//   ....[0]....
.L_14:
        /*0050*/ 	.word	0x00000230


	//   ....[1]....
        /*0054*/ 	.word	0x000002b0


	//----- nvinfo : EIATTR_CBANK_PARAM_SIZE
	.align		4
.L_15:
        /*0058*/ 	.byte	0x03, 0x19
        /*005a*/ 	.short	0x0014


	//----- nvinfo : EIATTR_PARAM_CBANK
	.align		4
        /*005c*/ 	.byte	0x04, 0x0a
        /*005e*/ 	.short	(.L_17 - .L_16)
	.align		4
.L_16:
        /*0060*/ 	.word	index@(.nv.constant0._Z27firstAddGlobalLoadReductionPiS_i)
        /*0064*/ 	.short	0x0380
        /*0066*/ 	.short	0x0014


	//----- nvinfo : EIATTR_SW_WAR
	.align		4
.L_17:
        /*0068*/ 	.byte	0x04, 0x36
        /*006a*/ 	.short	(.L_19 - .L_18)
.L_18:
        /*006c*/ 	.word	0x00000008
.L_19:


//--------------------- .nv.callgraph             --------------------------
	.section	.nv.callgraph,"",@"SHT_CUDA_CALLGRAPH"
	.align	4
	.sectionentsize	8
	.align		4
        /*0000*/ 	.word	0x00000000
	.align		4
        /*0004*/ 	.word	0xffffffff
	.align		4
        /*0008*/ 	.word	0x00000000
	.align		4
        /*000c*/ 	.word	0xfffffffe
	.align		4
        /*0010*/ 	.word	0x00000000
	.align		4
        /*0014*/ 	.word	0xfffffffd
	.align		4
        /*0018*/ 	.word	0x00000000
	.align		4
        /*001c*/ 	.word	0xfffffffc


//--------------------- .text._Z27firstAddGlobalLoadReductionPiS_i --------------------------
	.section	.text._Z27firstAddGlobalLoadReductionPiS_i,"ax",@progbits
	.align	128
        .global         _Z27firstAddGlobalLoadReductionPiS_i
        .type           _Z27firstAddGlobalLoadReductionPiS_i,@function
        .size           _Z27firstAddGlobalLoadReductionPiS_i,(.L_x_3 - _Z27firstAddGlobalLoadReductionPiS_i)
        .other          _Z27firstAddGlobalLoadReductionPiS_i,@"STO_CUDA_ENTRY STV_DEFAULT"
_Z27firstAddGlobalLoadReductionPiS_i:
.text._Z27firstAddGlobalLoadReductionPiS_i:
[----:B------:R-:W-:Y:S01]  /*0000*/  LDC R1, c[0x0][0x37c] ;  /* 0x0000df00ff017b82 */ /* 0x000fe20000000800 */
[----:B------:R-:W0:Y:S01]  /*0010*/  S2R R11, SR_CTAID.X ;  /* 0x00000000000b7919 */ /* 0x000e220000002500 */
[----:B------:R-:W0:Y:S06]  /*0020*/  LDCU UR8, c[0x0][0x360] ;  /* 0x00006c00ff0877ac */ /* 0x000e2c0008000800 */
[----:B------:R-:W1:Y:S01]  /*0030*/  LDC.64 R4, c[0x0][0x380] ;  /* 0x0000e000ff047b82 */ /* 0x000e620000000a00 */
[----:B------:R-:W2:Y:S01]  /*0040*/  S2R R9, SR_TID.X ;  /* 0x0000000000097919 */ /* 0x000ea20000002100 */
[----:B------:R-:W3:Y:S01]  /*0050*/  LDCU.64 UR6, c[0x0][0x358] ;  /* 0x00006b00ff0677ac */ /* 0x000ee20008000a00 */
[----:B0-----:R-:W-:-:S04]  /*0060*/  IMAD R0, R11, UR8, RZ ;  /* 0x000000080b007c24 */ /* 0x001fc8000f8e02ff */
[----:B--2---:R-:W-:-:S05]  /*0070*/  IMAD R3, R0, 0x2, R9 ;  /* 0x0000000200037824 */ /* 0x004fca00078e0209 */
[C---:B------:R-:W-:Y:S01]  /*0080*/  IADD3 R7, PT, PT, R3.reuse, UR8, RZ ;  /* 0x0000000803077c10 */ /* 0x040fe2000fffe0ff */
[----:B-1----:R-:W-:-:S04]  /*0090*/  IMAD.WIDE.U32 R2, R3, 0x4, R4 ;  /* 0x0000000403027825 */ /* 0x002fc800078e0004 */
[----:B------:R-:W-:Y:S02]  /*00a0*/  IMAD.WIDE.U32 R4, R7, 0x4, R4 ;  /* 0x0000000407047825 */ /* 0x000fe400078e0004 */
[----:B---3--:R-:W2:Y:S04]  /*00b0*/  LDG.E R2, desc[UR6][R2.64] ;  /* 0x0000000602027981 */ /* 0x008ea8000c1e1900 */
[----:B------:R-:W2:Y:S01]  /*00c0*/  LDG.E R5, desc[UR6][R4.64] ;  /* 0x0000000604057981 */ /* 0x000ea2000c1e1900 */
[----:B------:R-:W0:Y:S01]  /*00d0*/  S2UR UR5, SR_CgaCtaId ;  /* 0x00000000000579c3 */ /* 0x000e220000008800 */
[----:B------:R-:W-:Y:S01]  /*00e0*/  UMOV UR4, 0x400 ;  /* 0x0000040000047882 */ /* 0x000fe20000000000 */
[----:B------:R-:W-:Y:S01]  /*00f0*/  UISETP.GE.U32.AND UP0, UPT, UR8, 0x2, UPT ;  /* 0x000000020800788c */ /* 0x000fe2000bf06070 */
[----:B------:R-:W-:Y:S01]  /*0100*/  ISETP.NE.AND P0, PT, R9, RZ, PT ;  /* 0x000000ff0900720c */ /* 0x000fe20003f05270 */
[----:B0-----:R-:W-:-:S06]  /*0110*/  ULEA UR4, UR5, UR4, 0x18 ;  /* 0x0000000405047291 */ /* 0x001fcc000f8ec0ff */
[----:B------:R-:W-:Y:S01]  /*0120*/  LEA R7, R9, UR4, 0x2 ;  /* 0x0000000409077c11 */ /* 0x000fe2000f8e10ff */
[----:B--2---:R-:W-:-:S05]  /*0130*/  IMAD.IADD R0, R2, 0x1, R5 ;  /* 0x0000000102007824 */ /* 0x004fca00078e0205 */
[----:B------:R0:W-:Y:S01]  /*0140*/  STS [R7], R0 ;  /* 0x0000000007007388 */ /* 0x0001e20000000800 */
[----:B------:R-:W-:Y:S06]  /*0150*/  BAR.SYNC.DEFER_BLOCKING 0x0 ;  /* 0x0000000000007b1d */ /* 0x000fec0000010000 */
[----:B------:R-:W-:Y:S05]  /*0160*/  BRA.U !UP0, `(.L_x_0) ;  /* 0x0000000108307547 */ /* 0x000fea000b800000 */
[----:B0-----:R-:W-:-:S07]  /*0170*/  MOV R0, UR8 ;  /* 0x0000000800007c02 */ /* 0x001fce0008000f00 */
.L_x_1:
[----:B------:R-:W-:-:S04]  /*0180*/  SHF.R.U32.HI R6, RZ, 0x1, R0 ;  /* 0x00000001ff067819 */ /* 0x000fc80000011600 */
[----:B------:R-:W-:-:S13]  /*0190*/  ISETP.GE.U32.AND P1, PT, R9, R6, PT ;  /* 0x000000060900720c */ /* 0x000fda0003f26070 */
[----:B------:R-:W-:Y:S01]  /*01a0*/  @!P1 IMAD R2, R6, 0x4, R7 ;  /* 0x0000000406029824 */ /* 0x000fe200078e0207 */
[----:B------:R-:W-:Y:S05]  /*01b0*/  @!P1 LDS R3, [R7] ;  /* 0x0000000007039984 */ /* 0x000fea0000000800 */
[----:B------:R-:W0:Y:S02]  /*01c0*/  @!P1 LDS R2, [R2] ;  /* 0x0000000002029984 */ /* 0x000e240000000800 */
[----:B0-----:R-:W-:-:S05]  /*01d0*/  @!P1 IADD3 R4, PT, PT, R2, R3, RZ ;  /* 0x0000000302049210 */ /* 0x001fca0007ffe0ff */
[----:B------:R1:W-:Y:S01]  /*01e0*/  @!P1 STS [R7], R4 ;  /* 0x0000000407009388 */ /* 0x0003e20000000800 */
[----:B------:R-:W-:Y:S01]  /*01f0*/  BAR.SYNC.DEFER_BLOCKING 0x0 ;  /* 0x0000000000007b1d */ /* 0x000fe20000010000 */
[----:B------:R-:W-:Y:S01]  /*0200*/  ISETP.GT.U32.AND P1, PT, R0, 0x3, PT ;  /* 0x000000030000780c */ /* 0x000fe20003f24070 */
[----:B------:R-:W-:-:S12]  /*0210*/  IMAD.MOV.U32 R0, RZ, RZ, R6 ;  /* 0x000000ffff007224 */ /* 0x000fd800078e0006 */
[----:B-1----:R-:W-:Y:S05]  /*0220*/  @P1 BRA `(.L_x_1) ;  /* 0xfffffffc00d41947 */ /* 0x002fea000383ffff */
.L_x_0:
[----:B------:R-:W-:Y:S05]  /*0230*/  @P0 EXIT ;  /* 0x000000000000094d */ /* 0x000fea0003800000 */
[----:B------:R-:W1:Y:S01]  /*0240*/  S2UR UR5, SR_CgaCtaId ;  /* 0x00000000000579c3 */ /* 0x000e620000008800 */
[----:B------:R-:W-:-:S07]  /*0250*/  UMOV UR4, 0x400 ;  /* 0x0000040000047882 */ /* 0x000fce0000000000 */
[----:B------:R-:W2:Y:S01]  /*0260*/  LDC.64 R2, c[0x0][0x388] ;  /* 0x0000e200ff027b82 */ /* 0x000ea20000000a00 */
[----:B-1----:R-:W-:Y:S01]  /*0270*/  ULEA UR4, UR5, UR4, 0x18 ;  /* 0x0000000405047291 */ /* 0x002fe2000f8ec0ff */
[----:B--2---:R-:W-:-:S08]  /*0280*/  IMAD.WIDE.U32 R2, R11, 0x4, R2 ;  /* 0x000000040b027825 */ /* 0x004fd000078e0002 */
[----:B------:R-:W1:Y:S04]  /*0290*/  LDS R5, [UR4] ;  /* 0x00000004ff057984 */ /* 0x000e680008000800 */
[----:B-1----:R-:W-:Y:S01]  /*02a0*/  STG.E desc[UR6][R2.64], R5 ;  /* 0x0000000502007986 */ /* 0x002fe2000c101906 */
[----:B------:R-:W-:Y:S05]  /*02b0*/  EXIT ;  /* 0x000000000000794d */ /* 0x000fea0003800000 */
.L_x_2:
[----:B------:R-:W-:-:S00]  /*02c0*/  BRA `(.L_x_2) ;  /* 0xfffffffc00fc7947 */ /* 0x000fc0000383ffff */
[----:B------:R-:W-:-:S00]  /*02d0*/  NOP ;  /* 0x0000000000007918 */ /* 0x000fc00000000000 */
        /* <DEDUP_REMOVED lines=10> */
.L_x_3:


//--------------------- .nv.shared._Z27firstAddGlobalLoadReductionPiS_i --------------------------
	.section	.nv.shared._Z27firstAddGlobalLoadReductionPiS_i,"aw",@nobits
	.sectionflags	@""
	.align	16
	.zero		1024


//--------------------- .nv.shared.reserved.0     --------------------------
	.section	.nv.shared.reserved.0,"aw",@nobits
	.weak		__nv_reservedSMEM_offset_0_alias
	.size		__nv_reservedSMEM_offset_0_alias, 0, 64
	.other		__nv_reservedSMEM_offset_0_alias,@"STO_CUDA_RESERVED_SHARED STV_DEFAULT"
__nv_reservedSMEM_offset_0_alias:
	.zero		0
	.zero		64


//--------------------- .nv.constant0._Z27firstAddGlobalLoadReductionPiS_i --------------------------
	.section	.nv.constant0._Z27firstAddGlobalLoadReductionPiS_i,"a",@progbits
	.sectionflags	@""
	.align	4
.nv.constant0._Z27firstAddGlobalLoadReductionPiS_i:
	.zero		916


//--------------------- SYMBOLS --------------------------

	.type		.nv.reservedSmem.offset0,@object
	.size		.nv.reservedSmem.offset0,0x4
	.type		.nv.reservedSmem.cap,@object
	.size		.nv.reservedSmem.cap,0x4
